//
// Generated by NVIDIA NVVM Compiler
//
// Compiler Build ID: CL-36424714
// Cuda compilation tools, release 13.0, V13.0.88
// Based on NVVM 20.0.0
//

.version 9.0
.target sm_100
.address_size 64

	// .globl	_Z10vector_addPiS_S_

.visible .entry _Z10vector_addPiS_S_(
	.param .u64 .ptr .align 1 _Z10vector_addPiS_S__param_0,
	.param .u64 .ptr .align 1 _Z10vector_addPiS_S__param_1,
	.param .u64 .ptr .align 1 _Z10vector_addPiS_S__param_2
)
{
	.reg .b32 	%r<5>;
	.reg .b64 	%rd<11>;

	ld.param.u64 	%rd1, [_Z10vector_addPiS_S__param_0];
	ld.param.u64 	%rd2, [_Z10vector_addPiS_S__param_1];
	ld.param.u64 	%rd3, [_Z10vector_addPiS_S__param_2];
	cvta.to.global.u64 	%rd4, %rd3;
	cvta.to.global.u64 	%rd5, %rd2;
	cvta.to.global.u64 	%rd6, %rd1;
	mov.u32 	%r1, %tid.x;
	mul.wide.u32 	%rd7, %r1, 4;
	add.s64 	%rd8, %rd6, %rd7;
	ld.global.u32 	%r2, [%rd8];
	add.s64 	%rd9, %rd5, %rd7;
	ld.global.u32 	%r3, [%rd9];
	add.s32 	%r4, %r3, %r2;
	add.s64 	%rd10, %rd4, %rd7;
	st.global.u32 	[%rd10], %r4;
	ret;

}


// ===== COMPILED SASS (sm_100) =====

	.target	sm_100

	.elftype	@"ET_EXEC"


//--------------------- .note.nv.tkinfo           --------------------------
	.section	.note.nv.tkinfo,"",@"SHT_NOTE"
	.sectionflags	@"SHF_NOTE_NV_TKINFO"
	.tkinfo
        /*0018*/ 	.word	0x00000002
        /*0030*/ 	.string	""
        /*0030*/ 	.string	"ptxas"
        /*0030*/ 	.string	"Cuda compilation tools, release 13.0, V13.0.88"
        /*0030*/ 	.string	"Build cuda_13.0.r13.0/compiler.36424714_0"
        /*0030*/ 	.string	"-arch sm_100 -m 64 "



//--------------------- .note.nv.cuinfo           --------------------------
	.section	.note.nv.cuinfo,"",@"SHT_NOTE"
	.sectionflags	@"SHF_NOTE_NV_CUINFO"
        /*0018*/ 	.short	0x0002
        /*001a*/ 	.short	0x0064
        /*001c*/ 	.short	0x0082
	.zero		2


//--------------------- .nv.info                  --------------------------
	.section	.nv.info,"",@"SHT_CUDA_INFO"
	.align	4


	//----- nvinfo : EIATTR_REGCOUNT
	.align		4
        /*0000*/ 	.byte	0x04, 0x2f
        /*0002*/ 	.short	(.L_1 - .L_0)
	.align		4
.L_0:
        /*0004*/ 	.word	index@(_Z10vector_addPiS_S_)
        /*0008*/ 	.word	0x0000000c


	//----- nvinfo : EIATTR_FRAME_SIZE
	.align		4
.L_1:
        /*000c*/ 	.byte	0x04, 0x11
        /*000e*/ 	.short	(.L_3 - .L_2)
	.align		4
.L_2:
        /*0010*/ 	.word	index@(_Z10vector_addPiS_S_)
        /*0014*/ 	.word	0x00000000


	//----- nvinfo : EIATTR_MIN_STACK_SIZE
	.align		4
.L_3:
        /*0018*/ 	.byte	0x04, 0x12
        /*001a*/ 	.short	(.L_5 - .L_4)
	.align		4
.L_4:
        /*001c*/ 	.word	index@(_Z10vector_addPiS_S_)
        /*0020*/ 	.word	0x00000000
.L_5:


//--------------------- .nv.compat                --------------------------
	.section	.nv.compat,"",@"SHT_CUDA_COMPAT_INFO"
	.align	4
        /*0000*/ 	.byte	0x02, 0x09, 0x00, 0x00, 0x02, 0x02, 0x01, 0x00, 0x02, 0x05, 0x05, 0x00, 0x03, 0x07, 0x01, 0x01
        /*0010*/ 	.byte	0x02, 0x03, 0x00, 0x00, 0x02, 0x06, 0x01, 0x00, 0x04, 0x0b, 0x08, 0x00, 0x09, 0x00, 0x00, 0x00
        /*0020*/ 	.byte	0x00, 0x00, 0x00, 0x00


//--------------------- .nv.info._Z10vector_addPiS_S_ --------------------------
	.section	.nv.info._Z10vector_addPiS_S_,"",@"SHT_CUDA_INFO"
	.sectionflags	@""
	.align	4


	//----- nvinfo : EIATTR_CUDA_API_VERSION
	.align		4
        /*0000*/ 	.byte	0x04, 0x37
        /*0002*/ 	.short	(.L_7 - .L_6)
.L_6:
        /*0004*/ 	.word	0x00000082


	//----- nvinfo : EIATTR_KPARAM_INFO
	.align		4
.L_7:
        /*0008*/ 	.byte	0x04, 0x17
        /*000a*/ 	.short	(.L_9 - .L_8)
.L_8:
        /*000c*/ 	.word	0x00000000
        /*0010*/ 	.short	0x0002
        /*0012*/ 	.short	0x0010
        /*0014*/ 	.byte	0x00, 0xf5, 0x21, 0x00


	//----- nvinfo : EIATTR_KPARAM_INFO
	.align		4
.L_9:
        /*0018*/ 	.byte	0x04, 0x17
        /*001a*/ 	.short	(.L_11 - .L_10)
.L_10:
        /*001c*/ 	.word	0x00000000
        /*0020*/ 	.short	0x0001
        /*0022*/ 	.short	0x0008
        /*0024*/ 	.byte	0x00, 0xf5, 0x21, 0x00


	//----- nvinfo : EIATTR_KPARAM_INFO
	.align		4
.L_11:
        /*0028*/ 	.byte	0x04, 0x17
        /*002a*/ 	.short	(.L_13 - .L_12)
.L_12:
        /*002c*/ 	.word	0x00000000
        /*0030*/ 	.short	0x0000
        /*0032*/ 	.short	0x0000
        /*0034*/ 	.byte	0x00, 0xf5, 0x21, 0x00


	//----- nvinfo : EIATTR_SPARSE_MMA_MASK
	.align		4
.L_13:
        /*0038*/ 	.byte	0x03, 0x50
        /*003a*/ 	.short	0x0000


	//----- nvinfo : EIATTR_MAXREG_COUNT
	.align		4
        /*003c*/ 	.byte	0x03, 0x1b
        /*003e*/ 	.short	0x00ff


	//----- nvinfo : EIATTR_MERCURY_ISA_VERSION
	.align		4
        /*0040*/ 	.byte	0x03, 0x5f
        /*0042*/ 	.short	0x0101


	//----- nvinfo : EIATTR_VRC_CTA_INIT_COUNT
	.align		4
        /*0044*/ 	.byte	0x02, 0x4a
	.zero		1
	.zero		1


	//----- nvinfo : EIATTR_EXIT_INSTR_OFFSETS
	.align		4
        /*0048*/ 	.byte	0x04, 0x1c
        /*004a*/ 	.short	(.L_15 - .L_14)


	//   ....[0]....
.L_14:
        /*004c*/ 	.word	0x000000d0


	//----- nvinfo : EIATTR_CBANK_PARAM_SIZE
	.align		4
.L_15:
        /*0050*/ 	.byte	0x03, 0x19
        /*0052*/ 	.short	0x0018


	//----- nvinfo : EIATTR_PARAM_CBANK
	.align		4
        /*0054*/ 	.byte	0x04, 0x0a
        /*0056*/ 	.short	(.L_17 - .L_16)
	.align		4
.L_16:
        /*0058*/ 	.word	index@(.nv.constant0._Z10vector_addPiS_S_)
        /*005c*/ 	.short	0x0380
        /*005e*/ 	.short	0x0018


	//----- nvinfo : EIATTR_SW_WAR
	.align		4
.L_17:
        /*0060*/ 	.byte	0x04, 0x36
        /*0062*/ 	.short	(.L_19 - .L_18)
.L_18:
        /*0064*/ 	.word	0x00000008
.L_19:


//--------------------- .nv.callgraph             --------------------------
	.section	.nv.callgraph,"",@"SHT_CUDA_CALLGRAPH"
	.align	4
	.sectionentsize	8
	.align		4
        /*0000*/ 	.word	0x00000000
	.align		4
        /*0004*/ 	.word	0xffffffff
	.align		4
        /*0008*/ 	.word	0x00000000
	.align		4
        /*000c*/ 	.word	0xfffffffe
	.align		4
        /*0010*/ 	.word	0x00000000
	.align		4
        /*0014*/ 	.word	0xfffffffd
	.align		4
        /*0018*/ 	.word	0x00000000
	.align		4
        /*001c*/ 	.word	0xfffffffc


//--------------------- .text._Z10vector_addPiS_S_ --------------------------
	.section	.text._Z10vector_addPiS_S_,"ax",@progbits
	.align	128
        .global         _Z10vector_addPiS_S_
        .type           _Z10vector_addPiS_S_,@function
        .size           _Z10vector_addPiS_S_,(.L_x_1 - _Z10vector_addPiS_S_)
        .other          _Z10vector_addPiS_S_,@"STO_CUDA_ENTRY STV_DEFAULT"
_Z10vector_addPiS_S_:
.text._Z10vector_addPiS_S_:
[----:B------:R-:W-:Y:S01]  /*0000*/  LDC R1, c[0x0][0x37c] ;  /* 0x0000df00ff017b82 */ /* 0x000fe20000000800 */
[----:B------:R-:W0:Y:S07]  /*0010*/  S2R R9, SR_TID.X ;  /* 0x0000000000097919 */ /* 0x000e2e0000002100 */
[----:B------:R-:W0:Y:S01]  /*0020*/  LDC.64 R2, c[0x0][0x380] ;  /* 0x0000e000ff027b82 */ /* 0x000e220000000a00 */
[----:B------:R-:W1:Y:S07]  /*0030*/  LDCU.64 UR4, c[0x0][0x358] ;  /* 0x00006b00ff0477ac */ /* 0x000e6e0008000a00 */
[----:B------:R-:W2:Y:S08]  /*0040*/  LDC.64 R4, c[0x0][0x388] ;  /* 0x0000e200ff047b82 */ /* 0x000eb00000000a00 */
[----:B------:R-:W3:Y:S01]  /*0050*/  LDC.64 R6, c[0x0][0x390] ;  /* 0x0000e400ff067b82 */ /* 0x000ee20000000a00 */
[----:B0-----:R-:W-:-:S04]  /*0060*/  IMAD.WIDE.U32 R2, R9, 0x4, R2 ;  /* 0x0000000409027825 */ /* 0x001fc800078e0002 */
[C---:B--2---:R-:W-:Y:S02]  /*0070*/  IMAD.WIDE.U32 R4, R9.reuse, 0x4, R4 ;  /* 0x0000000409047825 */ /* 0x044fe400078e0004 */
[----:B-1----:R-:W2:Y:S04]  /*0080*/  LDG.E R2, desc[UR4][R2.64] ;  /* 0x0000000402027981 */ /* 0x002ea8000c1e1900 */
[----:B------:R-:W2:Y:S01]  /*0090*/  LDG.E R5, desc[UR4][R4.64] ;  /* 0x0000000404057981 */ /* 0x000ea2000c1e1900 */
[----:B---3--:R-:W-:Y:S01]  /*00a0*/  IMAD.WIDE.U32 R6, R9, 0x4, R6 ;  /* 0x0000000409067825 */ /* 0x008fe200078e0006 */
[----:B--2---:R-:W-:-:S05]  /*00b0*/  IADD3 R9, PT, PT, R2, R5, RZ ;  /* 0x0000000502097210 */ /* 0x004fca0007ffe0ff */
[----:B------:R-:W-:Y:S01]  /*00c0*/  STG.E desc[UR4][R6.64], R9 ;  /* 0x0000000906007986 */ /* 0x000fe2000c101904 */
[----:B------:R-:W-:Y:S05]  /*00d0*/  EXIT ;  /* 0x000000000000794d */ /* 0x000fea0003800000 */
.L_x_0:
[----:B------:R-:W-:-:S00]  /*00e0*/  BRA `(.L_x_0) ;  /* 0xfffffffc00fc7947 */ /* 0x000fc0000383ffff */
[----:B------:R-:W-:-:S00]  /*00f0*/  NOP ;  /* 0x0000000000007918 */ /* 0x000fc00000000000 */
        /* <DEDUP_REMOVED lines=8> */
.L_x_1:


//--------------------- .nv.shared.reserved.0     --------------------------
	.section	.nv.shared.reserved.0,"aw",@nobits
	.weak		__nv_reservedSMEM_offset_0_alias
	.size		__nv_reservedSMEM_offset_0_alias, 0, 64
	.other		__nv_reservedSMEM_offset_0_alias,@"STO_CUDA_RESERVED_SHARED STV_DEFAULT"
__nv_reservedSMEM_offset_0_alias:
	.zero		0
	.zero		64


//--------------------- .nv.constant0._Z10vector_addPiS_S_ --------------------------
	.section	.nv.constant0._Z10vector_addPiS_S_,"a",@progbits
	.sectionflags	@""
	.align	4
.nv.constant0._Z10vector_addPiS_S_:
	.zero		920


//--------------------- SYMBOLS --------------------------

	.type		.nv.reservedSmem.offset0,@object
	.size		.nv.reservedSmem.offset0,0x4
